//
// Generated by NVIDIA NVVM Compiler
//
// Compiler Build ID: CL-36424714
// Cuda compilation tools, release 13.0, V13.0.88
// Based on NVVM 20.0.0
//

.version 9.0
.target sm_100
.address_size 64

	// .globl	_Z7gemmGPUPiS_S_iii

.visible .entry _Z7gemmGPUPiS_S_iii(
	.param .u64 .ptr .align 1 _Z7gemmGPUPiS_S_iii_param_0,
	.param .u64 .ptr .align 1 _Z7gemmGPUPiS_S_iii_param_1,
	.param .u64 .ptr .align 1 _Z7gemmGPUPiS_S_iii_param_2,
	.param .u32 _Z7gemmGPUPiS_S_iii_param_3,
	.param .u32 _Z7gemmGPUPiS_S_iii_param_4,
	.param .u32 _Z7gemmGPUPiS_S_iii_param_5
)
{
	.reg .pred 	%p<15>;
	.reg .b32 	%r<109>;
	.reg .b64 	%rd<40>;

	ld.param.u64 	%rd5, [_Z7gemmGPUPiS_S_iii_param_0];
	ld.param.u64 	%rd6, [_Z7gemmGPUPiS_S_iii_param_1];
	ld.param.u32 	%r36, [_Z7gemmGPUPiS_S_iii_param_3];
	ld.param.u32 	%r37, [_Z7gemmGPUPiS_S_iii_param_4];
	ld.param.u32 	%r38, [_Z7gemmGPUPiS_S_iii_param_5];
	cvta.to.global.u64 	%rd1, %rd6;
	cvta.to.global.u64 	%rd2, %rd5;
	mov.u32 	%r39, %tid.y;
	mov.u32 	%r40, %ctaid.y;
	mov.u32 	%r1, %ntid.y;
	mad.lo.s32 	%r98, %r40, %r1, %r39;
	mov.u32 	%r41, %tid.x;
	mov.u32 	%r42, %ctaid.x;
	mov.u32 	%r3, %ntid.x;
	mad.lo.s32 	%r97, %r42, %r3, %r41;
	setp.ge.s32 	%p1, %r98, %r37;
	setp.ge.s32 	%p2, %r97, %r36;
	or.pred  	%p3, %p1, %p2;
	@%p3 bra 	$L__BB0_15;
	setp.lt.s32 	%p4, %r38, 1;
	@%p4 bra 	$L__BB0_15;
	and.b32  	%r5, %r38, 7;
	and.b32  	%r6, %r38, 2147483640;
	and.b32  	%r7, %r38, 1;
	neg.s32 	%r8, %r6;
	shl.b32 	%r9, %r37, 3;
	mov.u32 	%r43, %nctaid.x;
	mul.lo.s32 	%r10, %r3, %r43;
	mov.u32 	%r44, %nctaid.y;
	mul.lo.s32 	%r11, %r1, %r44;
	mul.wide.s32 	%rd33, %r37, 4;
$L__BB0_3:
	ld.param.u64 	%rd39, [_Z7gemmGPUPiS_S_iii_param_2];
	setp.lt.u32 	%p5, %r38, 8;
	mul.lo.s32 	%r14, %r97, %r38;
	mad.lo.s32 	%r46, %r97, %r37, %r98;
	cvta.to.global.u64 	%rd7, %rd39;
	mul.wide.s32 	%rd8, %r46, 4;
	add.s64 	%rd3, %rd7, %rd8;
	ld.global.u32 	%r103, [%rd3];
	mov.b32 	%r106, 0;
	@%p5 bra 	$L__BB0_6;
	mov.u32 	%r99, %r14;
	mov.u32 	%r100, %r98;
	mov.u32 	%r101, %r8;
$L__BB0_5:
	.pragma "nounroll";
	mul.wide.s32 	%rd9, %r99, 4;
	add.s64 	%rd10, %rd2, %rd9;
	ld.global.u32 	%r47, [%rd10];
	mul.wide.s32 	%rd11, %r100, 4;
	add.s64 	%rd12, %rd1, %rd11;
	ld.global.u32 	%r48, [%rd12];
	mad.lo.s32 	%r49, %r48, %r47, %r103;
	st.global.u32 	[%rd3], %r49;
	ld.global.u32 	%r50, [%rd10+4];
	mul.wide.s32 	%rd13, %r37, 4;
	add.s64 	%rd14, %rd12, %rd13;
	ld.global.u32 	%r51, [%rd14];
	mad.lo.s32 	%r52, %r51, %r50, %r49;
	st.global.u32 	[%rd3], %r52;
	ld.global.u32 	%r53, [%rd10+8];
	add.s64 	%rd15, %rd14, %rd13;
	ld.global.u32 	%r54, [%rd15];
	mad.lo.s32 	%r55, %r54, %r53, %r52;
	st.global.u32 	[%rd3], %r55;
	ld.global.u32 	%r56, [%rd10+12];
	add.s64 	%rd16, %rd15, %rd13;
	ld.global.u32 	%r57, [%rd16];
	mad.lo.s32 	%r58, %r57, %r56, %r55;
	st.global.u32 	[%rd3], %r58;
	ld.global.u32 	%r59, [%rd10+16];
	add.s64 	%rd17, %rd16, %rd13;
	ld.global.u32 	%r60, [%rd17];
	mad.lo.s32 	%r61, %r60, %r59, %r58;
	st.global.u32 	[%rd3], %r61;
	ld.global.u32 	%r62, [%rd10+20];
	add.s64 	%rd18, %rd17, %rd13;
	ld.global.u32 	%r63, [%rd18];
	mad.lo.s32 	%r64, %r63, %r62, %r61;
	st.global.u32 	[%rd3], %r64;
	ld.global.u32 	%r65, [%rd10+24];
	add.s64 	%rd19, %rd18, %rd13;
	ld.global.u32 	%r66, [%rd19];
	mad.lo.s32 	%r67, %r66, %r65, %r64;
	st.global.u32 	[%rd3], %r67;
	ld.global.u32 	%r68, [%rd10+28];
	add.s64 	%rd20, %rd19, %rd13;
	ld.global.u32 	%r69, [%rd20];
	mad.lo.s32 	%r103, %r69, %r68, %r67;
	st.global.u32 	[%rd3], %r103;
	add.s32 	%r101, %r101, 8;
	add.s32 	%r100, %r100, %r9;
	add.s32 	%r99, %r99, 8;
	setp.ne.s32 	%p6, %r101, 0;
	mov.u32 	%r106, %r6;
	@%p6 bra 	$L__BB0_5;
$L__BB0_6:
	setp.eq.s32 	%p7, %r5, 0;
	@%p7 bra 	$L__BB0_14;
	add.s32 	%r70, %r5, -1;
	setp.lt.u32 	%p8, %r70, 3;
	@%p8 bra 	$L__BB0_9;
	add.s32 	%r71, %r106, %r14;
	mul.wide.s32 	%rd21, %r71, 4;
	add.s64 	%rd22, %rd2, %rd21;
	ld.global.u32 	%r72, [%rd22];
	mad.lo.s32 	%r73, %r106, %r37, %r98;
	mul.wide.s32 	%rd23, %r73, 4;
	add.s64 	%rd24, %rd1, %rd23;
	ld.global.u32 	%r74, [%rd24];
	mad.lo.s32 	%r75, %r74, %r72, %r103;
	st.global.u32 	[%rd3], %r75;
	ld.global.u32 	%r76, [%rd22+4];
	add.s64 	%rd26, %rd24, %rd33;
	ld.global.u32 	%r77, [%rd26];
	mad.lo.s32 	%r78, %r77, %r76, %r75;
	st.global.u32 	[%rd3], %r78;
	ld.global.u32 	%r79, [%rd22+8];
	add.s64 	%rd27, %rd26, %rd33;
	ld.global.u32 	%r80, [%rd27];
	mad.lo.s32 	%r81, %r80, %r79, %r78;
	st.global.u32 	[%rd3], %r81;
	ld.global.u32 	%r82, [%rd22+12];
	add.s64 	%rd28, %rd27, %rd33;
	ld.global.u32 	%r83, [%rd28];
	mad.lo.s32 	%r103, %r83, %r82, %r81;
	st.global.u32 	[%rd3], %r103;
	add.s32 	%r106, %r106, 4;
$L__BB0_9:
	and.b32  	%r84, %r38, 3;
	setp.eq.s32 	%p9, %r84, 0;
	@%p9 bra 	$L__BB0_14;
	setp.eq.s32 	%p10, %r84, 1;
	@%p10 bra 	$L__BB0_12;
	add.s32 	%r85, %r106, %r14;
	mul.wide.s32 	%rd29, %r85, 4;
	add.s64 	%rd30, %rd2, %rd29;
	ld.global.u32 	%r86, [%rd30];
	mad.lo.s32 	%r87, %r106, %r37, %r98;
	mul.wide.s32 	%rd31, %r87, 4;
	add.s64 	%rd32, %rd1, %rd31;
	ld.global.u32 	%r88, [%rd32];
	mad.lo.s32 	%r89, %r88, %r86, %r103;
	st.global.u32 	[%rd3], %r89;
	ld.global.u32 	%r90, [%rd30+4];
	add.s64 	%rd34, %rd32, %rd33;
	ld.global.u32 	%r91, [%rd34];
	mad.lo.s32 	%r103, %r91, %r90, %r89;
	st.global.u32 	[%rd3], %r103;
	add.s32 	%r106, %r106, 2;
$L__BB0_12:
	setp.eq.s32 	%p11, %r7, 0;
	@%p11 bra 	$L__BB0_14;
	add.s32 	%r92, %r106, %r14;
	mul.wide.s32 	%rd35, %r92, 4;
	add.s64 	%rd36, %rd2, %rd35;
	ld.global.u32 	%r93, [%rd36];
	mad.lo.s32 	%r94, %r106, %r37, %r98;
	mul.wide.s32 	%rd37, %r94, 4;
	add.s64 	%rd38, %rd1, %rd37;
	ld.global.u32 	%r95, [%rd38];
	mad.lo.s32 	%r96, %r95, %r93, %r103;
	st.global.u32 	[%rd3], %r96;
$L__BB0_14:
	add.s32 	%r98, %r98, %r11;
	add.s32 	%r97, %r97, %r10;
	setp.lt.s32 	%p12, %r98, %r37;
	setp.lt.s32 	%p13, %r97, %r36;
	and.pred  	%p14, %p12, %p13;
	@%p14 bra 	$L__BB0_3;
$L__BB0_15:
	ret;

}


// ===== COMPILED SASS (sm_100) =====

	.target	sm_100

	.elftype	@"ET_EXEC"


//--------------------- .note.nv.tkinfo           --------------------------
	.section	.note.nv.tkinfo,"",@"SHT_NOTE"
	.sectionflags	@"SHF_NOTE_NV_TKINFO"
	.tkinfo
        /*0018*/ 	.word	0x00000002
        /*0030*/ 	.string	""
        /*0030*/ 	.string	"ptxas"
        /*0030*/ 	.string	"Cuda compilation tools, release 13.0, V13.0.88"
        /*0030*/ 	.string	"Build cuda_13.0.r13.0/compiler.36424714_0"
        /*0030*/ 	.string	"-arch sm_100 -m 64 "



//--------------------- .note.nv.cuinfo           --------------------------
	.section	.note.nv.cuinfo,"",@"SHT_NOTE"
	.sectionflags	@"SHF_NOTE_NV_CUINFO"
        /*0018*/ 	.short	0x0002
        /*001a*/ 	.short	0x0064
        /*001c*/ 	.short	0x0082
	.zero		2


//--------------------- .nv.info                  --------------------------
	.section	.nv.info,"",@"SHT_CUDA_INFO"
	.align	4


	//----- nvinfo : EIATTR_REGCOUNT
	.align		4
        /*0000*/ 	.byte	0x04, 0x2f
        /*0002*/ 	.short	(.L_1 - .L_0)
	.align		4
.L_0:
        /*0004*/ 	.word	index@(_Z7gemmGPUPiS_S_iii)
        /*0008*/ 	.word	0x00000020


	//----- nvinfo : EIATTR_FRAME_SIZE
	.align		4
.L_1:
        /*000c*/ 	.byte	0x04, 0x11
        /*000e*/ 	.short	(.L_3 - .L_2)
	.align		4
.L_2:
        /*0010*/ 	.word	index@(_Z7gemmGPUPiS_S_iii)
        /*0014*/ 	.word	0x00000000


	//----- nvinfo : EIATTR_MIN_STACK_SIZE
	.align		4
.L_3:
        /*0018*/ 	.byte	0x04, 0x12
        /*001a*/ 	.short	(.L_5 - .L_4)
	.align		4
.L_4:
        /*001c*/ 	.word	index@(_Z7gemmGPUPiS_S_iii)
        /*0020*/ 	.word	0x00000000
.L_5:


//--------------------- .nv.compat                --------------------------
	.section	.nv.compat,"",@"SHT_CUDA_COMPAT_INFO"
	.align	4
        /*0000*/ 	.byte	0x02, 0x09, 0x00, 0x00, 0x02, 0x02, 0x01, 0x00, 0x02, 0x05, 0x05, 0x00, 0x03, 0x07, 0x01, 0x01
        /*0010*/ 	.byte	0x02, 0x03, 0x00, 0x00, 0x02, 0x06, 0x01, 0x00, 0x04, 0x0b, 0x08, 0x00, 0x09, 0x00, 0x00, 0x00
        /*0020*/ 	.byte	0x00, 0x00, 0x00, 0x00


//--------------------- .nv.info._Z7gemmGPUPiS_S_iii --------------------------
	.section	.nv.info._Z7gemmGPUPiS_S_iii,"",@"SHT_CUDA_INFO"
	.sectionflags	@""
	.align	4


	//----- nvinfo : EIATTR_CUDA_API_VERSION
	.align		4
        /*0000*/ 	.byte	0x04, 0x37
        /*0002*/ 	.short	(.L_7 - .L_6)
.L_6:
        /*0004*/ 	.word	0x00000082


	//----- nvinfo : EIATTR_KPARAM_INFO
	.align		4
.L_7:
        /*0008*/ 	.byte	0x04, 0x17
        /*000a*/ 	.short	(.L_9 - .L_8)
.L_8:
        /*000c*/ 	.word	0x00000000
        /*0010*/ 	.short	0x0005
        /*0012*/ 	.short	0x0020
        /*0014*/ 	.byte	0x00, 0xf0, 0x11, 0x00


	//----- nvinfo : EIATTR_KPARAM_INFO
	.align		4
.L_9:
        /*0018*/ 	.byte	0x04, 0x17
        /*001a*/ 	.short	(.L_11 - .L_10)
.L_10:
        /*001c*/ 	.word	0x00000000
        /*0020*/ 	.short	0x0004
        /*0022*/ 	.short	0x001c
        /*0024*/ 	.byte	0x00, 0xf0, 0x11, 0x00


	//----- nvinfo : EIATTR_KPARAM_INFO
	.align		4
.L_11:
        /*0028*/ 	.byte	0x04, 0x17
        /*002a*/ 	.short	(.L_13 - .L_12)
.L_12:
        /*002c*/ 	.word	0x00000000
        /*0030*/ 	.short	0x0003
        /*0032*/ 	.short	0x0018
        /*0034*/ 	.byte	0x00, 0xf0, 0x11, 0x00


	//----- nvinfo : EIATTR_KPARAM_INFO
	.align		4
.L_13:
        /*0038*/ 	.byte	0x04, 0x17
        /*003a*/ 	.short	(.L_15 - .L_14)
.L_14:
        /*003c*/ 	.word	0x00000000
        /*0040*/ 	.short	0x0002
        /*0042*/ 	.short	0x0010
        /*0044*/ 	.byte	0x00, 0xf5, 0x21, 0x00


	//----- nvinfo : EIATTR_KPARAM_INFO
	.align		4
.L_15:
        /*0048*/ 	.byte	0x04, 0x17
        /*004a*/ 	.short	(.L_17 - .L_16)
.L_16:
        /*004c*/ 	.word	0x00000000
        /*0050*/ 	.short	0x0001
        /*0052*/ 	.short	0x0008
        /*0054*/ 	.byte	0x00, 0xf5, 0x21, 0x00


	//----- nvinfo : EIATTR_KPARAM_INFO
	.align		4
.L_17:
        /*0058*/ 	.byte	0x04, 0x17
        /*005a*/ 	.short	(.L_19 - .L_18)
.L_18:
        /*005c*/ 	.word	0x00000000
        /*0060*/ 	.short	0x0000
        /*0062*/ 	.short	0x0000
        /*0064*/ 	.byte	0x00, 0xf5, 0x21, 0x00


	//----- nvinfo : EIATTR_SPARSE_MMA_MASK
	.align		4
.L_19:
        /*0068*/ 	.byte	0x03, 0x50
        /*006a*/ 	.short	0x0000


	//----- nvinfo : EIATTR_MAXREG_COUNT
	.align		4
        /*006c*/ 	.byte	0x03, 0x1b
        /*006e*/ 	.short	0x00ff


	//----- nvinfo : EIATTR_MERCURY_ISA_VERSION
	.align		4
        /*0070*/ 	.byte	0x03, 0x5f
        /*0072*/ 	.short	0x0101


	//----- nvinfo : EIATTR_VRC_CTA_INIT_COUNT
	.align		4
        /*0074*/ 	.byte	0x02, 0x4a
	.zero		1
	.zero		1


	//----- nvinfo : EIATTR_EXIT_INSTR_OFFSETS
	.align		4
        /*0078*/ 	.byte	0x04, 0x1c
        /*007a*/ 	.short	(.L_21 - .L_20)


	//   ....[0]....
.L_20:
        /*007c*/ 	.word	0x000000c0


	//   ....[1]....
        /*0080*/ 	.word	0x000000f0


	//   ....[2]....
        /*0084*/ 	.word	0x00000990


	//----- nvinfo : EIATTR_CRS_STACK_SIZE
	.align		4
.L_21:
        /*0088*/ 	.byte	0x04, 0x1e
        /*008a*/ 	.short	(.L_23 - .L_22)
.L_22:
        /*008c*/ 	.word	0x00000000


	//----- nvinfo : EIATTR_CBANK_PARAM_SIZE
	.align		4
.L_23:
        /*0090*/ 	.byte	0x03, 0x19
        /*0092*/ 	.short	0x0024


	//----- nvinfo : EIATTR_PARAM_CBANK
	.align		4
        /*0094*/ 	.byte	0x04, 0x0a
        /*0096*/ 	.short	(.L_25 - .L_24)
	.align		4
.L_24:
        /*0098*/ 	.word	index@(.nv.constant0._Z7gemmGPUPiS_S_iii)
        /*009c*/ 	.short	0x0380
        /*009e*/ 	.short	0x0024


	//----- nvinfo : EIATTR_SW_WAR
	.align		4
.L_25:
        /*00a0*/ 	.byte	0x04, 0x36
        /*00a2*/ 	.short	(.L_27 - .L_26)
.L_26:
        /*00a4*/ 	.word	0x00000008
.L_27:


//--------------------- .nv.callgraph             --------------------------
	.section	.nv.callgraph,"",@"SHT_CUDA_CALLGRAPH"
	.align	4
	.sectionentsize	8
	.align		4
        /*0000*/ 	.word	0x00000000
	.align		4
        /*0004*/ 	.word	0xffffffff
	.align		4
        /*0008*/ 	.word	0x00000000
	.align		4
        /*000c*/ 	.word	0xfffffffe
	.align		4
        /*0010*/ 	.word	0x00000000
	.align		4
        /*0014*/ 	.word	0xfffffffd
	.align		4
        /*0018*/ 	.word	0x00000000
	.align		4
        /*001c*/ 	.word	0xfffffffc


//--------------------- .text._Z7gemmGPUPiS_S_iii --------------------------
	.section	.text._Z7gemmGPUPiS_S_iii,"ax",@progbits
	.align	128
        .global         _Z7gemmGPUPiS_S_iii
        .type           _Z7gemmGPUPiS_S_iii,@function
        .size           _Z7gemmGPUPiS_S_iii,(.L_x_6 - _Z7gemmGPUPiS_S_iii)
        .other          _Z7gemmGPUPiS_S_iii,@"STO_CUDA_ENTRY STV_DEFAULT"
_Z7gemmGPUPiS_S_iii:
.text._Z7gemmGPUPiS_S_iii:
[----:B------:R-:W-:Y:S01]  /*0000*/  LDC R1, c[0x0][0x37c] ;  /* 0x0000df00ff017b82 */ /* 0x000fe20000000800 */
[----:B------:R-:W0:Y:S07]  /*0010*/  S2R R3, SR_TID.X ;  /* 0x0000000000037919 */ /* 0x000e2e0000002100 */
[----:B------:R-:W1:Y:S01]  /*0020*/  LDC R7, c[0x0][0x364] ;  /* 0x0000d900ff077b82 */ /* 0x000e620000000800 */
[----:B------:R-:W2:Y:S01]  /*0030*/  LDCU.64 UR6, c[0x0][0x398] ;  /* 0x00007300ff0677ac */ /* 0x000ea20008000a00 */
[----:B------:R-:W1:Y:S06]  /*0040*/  S2R R0, SR_TID.Y ;  /* 0x0000000000007919 */ /* 0x000e6c0000002200 */
[----:B------:R-:W0:Y:S08]  /*0050*/  S2UR UR5, SR_CTAID.X ;  /* 0x00000000000579c3 */ /* 0x000e300000002500 */
[----:B------:R-:W0:Y:S08]  /*0060*/  LDC R6, c[0x0][0x360] ;  /* 0x0000d800ff067b82 */ /* 0x000e300000000800 */
[----:B------:R-:W1:Y:S01]  /*0070*/  S2UR UR4, SR_CTAID.Y ;  /* 0x00000000000479c3 */ /* 0x000e620000002600 */
[----:B0-----:R-:W-:-:S05]  /*0080*/  IMAD R3, R6, UR5, R3 ;  /* 0x0000000506037c24 */ /* 0x001fca000f8e0203 */
[----:B--2---:R-:W-:Y:S01]  /*0090*/  ISETP.GE.AND P0, PT, R3, UR6, PT ;  /* 0x0000000603007c0c */ /* 0x004fe2000bf06270 */
[----:B-1----:R-:W-:-:S05]  /*00a0*/  IMAD R0, R7, UR4, R0 ;  /* 0x0000000407007c24 */ /* 0x002fca000f8e0200 */
[----:B------:R-:W-:-:S13]  /*00b0*/  ISETP.GE.OR P0, PT, R0, UR7, P0 ;  /* 0x0000000700007c0c */ /* 0x000fda0008706670 */
[----:B------:R-:W-:Y:S05]  /*00c0*/  @P0 EXIT ;  /* 0x000000000000094d */ /* 0x000fea0003800000 */
[----:B------:R-:W0:Y:S02]  /*00d0*/  LDC R4, c[0x0][0x3a0] ;  /* 0x0000e800ff047b82 */ /* 0x000e240000000800 */
[----:B0-----:R-:W-:-:S13]  /*00e0*/  ISETP.GE.AND P0, PT, R4, 0x1, PT ;  /* 0x000000010400780c */ /* 0x001fda0003f06270 */
[----:B------:R-:W-:Y:S05]  /*00f0*/  @!P0 EXIT ;  /* 0x000000000000894d */ /* 0x000fea0003800000 */
[----:B------:R-:W0:Y:S01]  /*0100*/  LDCU UR4, c[0x0][0x370] ;  /* 0x00006e00ff0477ac */ /* 0x000e220008000800 */
[C---:B------:R-:W-:Y:S02]  /*0110*/  LOP3.LUT R2, R4.reuse, 0x7ffffff8, RZ, 0xc0, !PT ;  /* 0x7ffffff804027812 */ /* 0x040fe400078ec0ff */
[----:B------:R-:W-:Y:S01]  /*0120*/  LOP3.LUT R4, R4, 0x7, RZ, 0xc0, !PT ;  /* 0x0000000704047812 */ /* 0x000fe200078ec0ff */
[----:B------:R-:W1:Y:S01]  /*0130*/  LDCU UR5, c[0x0][0x374] ;  /* 0x00006e80ff0577ac */ /* 0x000e620008000800 */
[----:B------:R-:W-:Y:S01]  /*0140*/  IADD3 R5, PT, PT, -R2, RZ, RZ ;  /* 0x000000ff02057210 */ /* 0x000fe20007ffe1ff */
[----:B------:R-:W2:Y:S01]  /*0150*/  LDCU.64 UR6, c[0x0][0x358] ;  /* 0x00006b00ff0677ac */ /* 0x000ea20008000a00 */
[----:B0-----:R-:W-:Y:S02]  /*0160*/  IMAD R6, R6, UR4, RZ ;  /* 0x0000000406067c24 */ /* 0x001fe4000f8e02ff */
[----:B-1----:R-:W-:-:S07]  /*0170*/  IMAD R7, R7, UR5, RZ ;  /* 0x0000000507077c24 */ /* 0x002fce000f8e02ff */
.L_x_4:
[----:B------:R-:W0:Y:S08]  /*0180*/  LDC R9, c[0x0][0x39c] ;  /* 0x0000e700ff097b82 */ /* 0x000e300000000800 */
[----:B-123--:R-:W1:Y:S08]  /*0190*/  LDC.64 R12, c[0x0][0x390] ;  /* 0x0000e400ff0c7b82 */ /* 0x00ee700000000a00 */
[----:B------:R-:W3:Y:S01]  /*01a0*/  LDC R10, c[0x0][0x3a0] ;  /* 0x0000e800ff0a7b82 */ /* 0x000ee20000000800 */
[----:B0-----:R-:W-:-:S04]  /*01b0*/  IMAD R11, R3, R9, R0 ;  /* 0x00000009030b7224 */ /* 0x001fc800078e0200 */
[----:B-1----:R-:W-:-:S05]  /*01c0*/  IMAD.WIDE R12, R11, 0x4, R12 ;  /* 0x000000040b0c7825 */ /* 0x002fca00078e020c */
[----:B--2--5:R0:W5:Y:S01]  /*01d0*/  LDG.E R19, desc[UR6][R12.64] ;  /* 0x000000060c137981 */ /* 0x024162000c1e1900 */
[----:B------:R-:W-:Y:S01]  /*01e0*/  HFMA2 R8, -RZ, RZ, 0, 0 ;  /* 0x00000000ff087431 */ /* 0x000fe200000001ff */
[----:B---3--:R-:W-:Y:S01]  /*01f0*/  ISETP.GE.U32.AND P0, PT, R10, 0x8, PT ;  /* 0x000000080a00780c */ /* 0x008fe20003f06070 */
[----:B------:R-:W-:-:S12]  /*0200*/  IMAD R11, R3, R10, RZ ;  /* 0x0000000a030b7224 */ /* 0x000fd800078e02ff */
[----:B0-----:R-:W-:Y:S05]  /*0210*/  @!P0 BRA `(.L_x_0) ;  /* 0x0000000000d08947 */ /* 0x001fea0003800000 */
[----:B------:R-:W-:Y:S02]  /*0220*/  MOV R23, R11 ;  /* 0x0000000b00177202 */ /* 0x000fe40000000f00 */
[----:B------:R-:W-:Y:S02]  /*0230*/  MOV R22, R0 ;  /* 0x0000000000167202 */ /* 0x000fe40000000f00 */
[----:B------:R-:W-:-:S07]  /*0240*/  MOV R8, R5 ;  /* 0x0000000500087202 */ /* 0x000fce0000000f00 */
.L_x_1:
[----:B------:R-:W0:Y:S08]  /*0250*/  LDC.64 R16, c[0x0][0x380] ;  /* 0x0000e000ff107b82 */ /* 0x000e300000000a00 */
[----:B-1----:R-:W1:Y:S01]  /*0260*/  LDC.64 R14, c[0x0][0x388] ;  /* 0x0000e200ff0e7b82 */ /* 0x002e620000000a00 */
[----:B0-----:R-:W-:-:S04]  /*0270*/  IMAD.WIDE R16, R23, 0x4, R16 ;  /* 0x0000000417107825 */ /* 0x001fc800078e0210 */
[----:B-1----:R-:W-:Y:S02]  /*0280*/  IMAD.WIDE R20, R22, 0x4, R14 ;  /* 0x0000000416147825 */ /* 0x002fe400078e020e */
[----:B------:R-:W2:Y:S04]  /*0290*/  LDG.E R14, desc[UR6][R16.64] ;  /* 0x00000006100e7981 */ /* 0x000ea8000c1e1900 */
[----:B------:R-:W2:Y:S02]  /*02a0*/  LDG.E R15, desc[UR6][R20.64] ;  /* 0x00000006140f7981 */ /* 0x000ea4000c1e1900 */
[----:B--2--5:R-:W-:Y:S02]  /*02b0*/  IMAD R25, R14, R15, R19 ;  /* 0x0000000f0e197224 */ /* 0x024fe400078e0213 */
[----:B------:R-:W-:-:S03]  /*02c0*/  IMAD.WIDE R14, R9, 0x4, R20 ;  /* 0x00000004090e7825 */ /* 0x000fc600078e0214 */
[----:B------:R0:W-:Y:S04]  /*02d0*/  STG.E desc[UR6][R12.64], R25 ;  /* 0x000000190c007986 */ /* 0x0001e8000c101906 */
[----:B------:R-:W2:Y:S04]  /*02e0*/  LDG.E R18, desc[UR6][R16.64+0x4] ;  /* 0x0000040610127981 */ /* 0x000ea8000c1e1900 */
[----:B------:R-:W2:Y:S02]  /*02f0*/  LDG.E R19, desc[UR6][R14.64] ;  /* 0x000000060e137981 */ /* 0x000ea4000c1e1900 */
[----:B--2---:R-:W-:-:S02]  /*0300*/  IMAD R27, R18, R19, R25 ;  /* 0x00000013121b7224 */ /* 0x004fc400078e0219 */
[----:B------:R-:W-:-:S03]  /*0310*/  IMAD.WIDE R18, R9, 0x4, R14 ;  /* 0x0000000409127825 */ /* 0x000fc600078e020e */
[----:B------:R1:W-:Y:S04]  /*0320*/  STG.E desc[UR6][R12.64], R27 ;  /* 0x0000001b0c007986 */ /* 0x0003e8000c101906 */
[----:B------:R-:W2:Y:S04]  /*0330*/  LDG.E R24, desc[UR6][R16.64+0x8] ;  /* 0x0000080610187981 */ /* 0x000ea8000c1e1900 */
[----:B------:R-:W2:Y:S01]  /*0340*/  LDG.E R26, desc[UR6][R18.64] ;  /* 0x00000006121a7981 */ /* 0x000ea2000c1e1900 */
[----:B------:R-:W-:-:S04]  /*0350*/  IMAD.WIDE R20, R9, 0x4, R18 ;  /* 0x0000000409147825 */ /* 0x000fc800078e0212 */
[----:B--2---:R-:W-:-:S05]  /*0360*/  IMAD R29, R24, R26, R27 ;  /* 0x0000001a181d7224 */ /* 0x004fca00078e021b */
[----:B------:R2:W-:Y:S04]  /*0370*/  STG.E desc[UR6][R12.64], R29 ;  /* 0x0000001d0c007986 */ /* 0x0005e8000c101906 */
[----:B------:R-:W3:Y:S04]  /*0380*/  LDG.E R24, desc[UR6][R16.64+0xc] ;  /* 0x00000c0610187981 */ /* 0x000ee8000c1e1900 */
[----:B0-----:R-:W3:Y:S01]  /*0390*/  LDG.E R25, desc[UR6][R20.64] ;  /* 0x0000000614197981 */ /* 0x001ee2000c1e1900 */
[----:B------:R-:W-:-:S04]  /*03a0*/  IMAD.WIDE R14, R9, 0x4, R20 ;  /* 0x00000004090e7825 */ /* 0x000fc800078e0214 */
[----:B---3--:R-:W-:-:S05]  /*03b0*/  IMAD R25, R24, R25, R29 ;  /* 0x0000001918197224 */ /* 0x008fca00078e021d */
[----:B------:R0:W-:Y:S04]  /*03c0*/  STG.E desc[UR6][R12.64], R25 ;  /* 0x000000190c007986 */ /* 0x0001e8000c101906 */
[----:B------:R-:W1:Y:S04]  /*03d0*/  LDG.E R24, desc[UR6][R16.64+0x10] ;  /* 0x0000100610187981 */ /* 0x000e68000c1e1900 */
[----:B------:R-:W1:Y:S01]  /*03e0*/  LDG.E R26, desc[UR6][R14.64] ;  /* 0x000000060e1a7981 */ /* 0x000e62000c1e1900 */
[----:B------:R-:W-:-:S04]  /*03f0*/  IMAD.WIDE R18, R9, 0x4, R14 ;  /* 0x0000000409127825 */ /* 0x000fc800078e020e */
[----:B-1----:R-:W-:-:S05]  /*0400*/  IMAD R27, R24, R26, R25 ;  /* 0x0000001a181b7224 */ /* 0x002fca00078e0219 */
[----:B------:R1:W-:Y:S04]  /*0410*/  STG.E desc[UR6][R12.64], R27 ;  /* 0x0000001b0c007986 */ /* 0x0003e8000c101906 */
[----:B------:R-:W2:Y:S04]  /*0420*/  LDG.E R24, desc[UR6][R16.64+0x14] ;  /* 0x0000140610187981 */ /* 0x000ea8000c1e1900 */
[----:B------:R-:W2:Y:S01]  /*0430*/  LDG.E R26, desc[UR6][R18.64] ;  /* 0x00000006121a7981 */ /* 0x000ea2000c1e1900 */
[----:B------:R-:W-:-:S04]  /*0440*/  IMAD.WIDE R20, R9, 0x4, R18 ;  /* 0x0000000409147825 */ /* 0x000fc800078e0212 */
[----:B--2---:R-:W-:-:S05]  /*0450*/  IMAD R29, R24, R26, R27 ;  /* 0x0000001a181d7224 */ /* 0x004fca00078e021b */
[----:B------:R1:W-:Y:S04]  /*0460*/  STG.E desc[UR6][R12.64], R29 ;  /* 0x0000001d0c007986 */ /* 0x0003e8000c101906 */
[----:B------:R-:W2:Y:S04]  /*0470*/  LDG.E R24, desc[UR6][R16.64+0x18] ;  /* 0x0000180610187981 */ /* 0x000ea8000c1e1900 */
[----:B0-----:R-:W2:Y:S01]  /*0480*/  LDG.E R25, desc[UR6][R20.64] ;  /* 0x0000000614197981 */ /* 0x001ea2000c1e1900 */
[----:B------:R-:W-:-:S04]  /*0490*/  IMAD.WIDE R14, R9, 0x4, R20 ;  /* 0x00000004090e7825 */ /* 0x000fc800078e0214 */
[----:B--2---:R-:W-:-:S05]  /*04a0*/  IMAD R25, R24, R25, R29 ;  /* 0x0000001918197224 */ /* 0x004fca00078e021d */
[----:B------:R1:W-:Y:S04]  /*04b0*/  STG.E desc[UR6][R12.64], R25 ;  /* 0x000000190c007986 */ /* 0x0003e8000c101906 */
[----:B------:R-:W2:Y:S04]  /*04c0*/  LDG.E R24, desc[UR6][R16.64+0x1c] ;  /* 0x00001c0610187981 */ /* 0x000ea8000c1e1900 */
[----:B------:R-:W2:Y:S01]  /*04d0*/  LDG.E R14, desc[UR6][R14.64] ;  /* 0x000000060e0e7981 */ /* 0x000ea2000c1e1900 */
[----:B------:R-:W-:Y:S02]  /*04e0*/  IADD3 R8, PT, PT, R8, 0x8, RZ ;  /* 0x0000000808087810 */ /* 0x000fe40007ffe0ff */
[----:B------:R-:W-:-:S02]  /*04f0*/  IADD3 R23, PT, PT, R23, 0x8, RZ ;  /* 0x0000000817177810 */ /* 0x000fc40007ffe0ff */
[----:B------:R-:W-:Y:S02]  /*0500*/  ISETP.NE.AND P0, PT, R8, RZ, PT ;  /* 0x000000ff0800720c */ /* 0x000fe40003f05270 */
[----:B------:R-:W-:Y:S01]  /*0510*/  LEA R22, R9, R22, 0x3 ;  /* 0x0000001609167211 */ /* 0x000fe200078e18ff */
[----:B--2---:R-:W-:-:S05]  /*0520*/  IMAD R19, R24, R14, R25 ;  /* 0x0000000e18137224 */ /* 0x004fca00078e0219 */
[----:B------:R1:W-:Y:S05]  /*0530*/  STG.E desc[UR6][R12.64], R19 ;  /* 0x000000130c007986 */ /* 0x0003ea000c101906 */
[----:B------:R-:W-:Y:S05]  /*0540*/  @P0 BRA `(.L_x_1) ;  /* 0xfffffffc00400947 */ /* 0x000fea000383ffff */
[----:B------:R-:W-:-:S07]  /*0550*/  MOV R8, R2 ;  /* 0x0000000200087202 */ /* 0x000fce0000000f00 */
.L_x_0:
[----:B------:R-:W-:-:S13]  /*0560*/  ISETP.NE.AND P0, PT, R4, RZ, PT ;  /* 0x000000ff0400720c */ /* 0x000fda0003f05270 */
[----:B------:R-:W-:Y:S05]  /*0570*/  @!P0 BRA `(.L_x_2) ;  /* 0x0000000000ec8947 */ /* 0x000fea0003800000 */
[----:B------:R-:W-:Y:S02]  /*0580*/  IADD3 R14, PT, PT, R4, -0x1, RZ ;  /* 0xffffffff040e7810 */ /* 0x000fe40007ffe0ff */
[----:B------:R-:W-:Y:S02]  /*0590*/  LOP3.LUT P1, R18, R10, 0x3, RZ, 0xc0, !PT ;  /* 0x000000030a127812 */ /* 0x000fe4000782c0ff */
[----:B------:R-:W-:-:S13]  /*05a0*/  ISETP.GE.U32.AND P0, PT, R14, 0x3, PT ;  /* 0x000000030e00780c */ /* 0x000fda0003f06070 */
[----:B------:R-:W-:Y:S05]  /*05b0*/  @!P0 BRA `(.L_x_3) ;  /* 0x0000000000688947 */ /* 0x000fea0003800000 */
[----:B------:R-:W0:Y:S01]  /*05c0*/  LDC.64 R16, c[0x0][0x380] ;  /* 0x0000e000ff107b82 */ /* 0x000e220000000a00 */
[----:B------:R-:W-:Y:S01]  /*05d0*/  IADD3 R21, PT, PT, R11, R8, RZ ;  /* 0x000000080b157210 */ /* 0x000fe20007ffe0ff */
[----:B------:R-:W-:-:S06]  /*05e0*/  IMAD R23, R8, R9, R0 ;  /* 0x0000000908177224 */ /* 0x000fcc00078e0200 */
[----:B------:R-:W2:Y:S01]  /*05f0*/  LDC.64 R14, c[0x0][0x388] ;  /* 0x0000e200ff0e7b82 */ /* 0x000ea20000000a00 */
[----:B0-----:R-:W-:-:S05]  /*0600*/  IMAD.WIDE R16, R21, 0x4, R16 ;  /* 0x0000000415107825 */ /* 0x001fca00078e0210 */
[----:B------:R-:W1:Y:S01]  /*0610*/  LDG.E R20, desc[UR6][R16.64] ;  /* 0x0000000610147981 */ /* 0x000e62000c1e1900 */
[----:B--2---:R-:W-:-:S05]  /*0620*/  IMAD.WIDE R14, R23, 0x4, R14 ;  /* 0x00000004170e7825 */ /* 0x004fca00078e020e */
[----:B------:R-:W1:Y:S01]  /*0630*/  LDG.E R21, desc[UR6][R14.64] ;  /* 0x000000060e157981 */ /* 0x000e62000c1e1900 */
[----:B------:R-:W-:-:S04]  /*0640*/  IMAD.WIDE R22, R9, 0x4, R14 ;  /* 0x0000000409167825 */ /* 0x000fc800078e020e */
[----:B-1---5:R-:W-:-:S05]  /*0650*/  IMAD R19, R20, R21, R19 ;  /* 0x0000001514137224 */ /* 0x022fca00078e0213 */
[----:B------:R0:W-:Y:S04]  /*0660*/  STG.E desc[UR6][R12.64], R19 ;  /* 0x000000130c007986 */ /* 0x0001e8000c101906 */
[----:B------:R-:W2:Y:S04]  /*0670*/  LDG.E R20, desc[UR6][R16.64+0x4] ;  /* 0x0000040610147981 */ /* 0x000ea8000c1e1900 */
[----:B------:R-:W2:Y:S02]  /*0680*/  LDG.E R21, desc[UR6][R22.64] ;  /* 0x0000000616157981 */ /* 0x000ea4000c1e1900 */
[----:B--2---:R-:W-:-:S02]  /*0690*/  IMAD R25, R20, R21, R19 ;  /* 0x0000001514197224 */ /* 0x004fc400078e0213 */
[----:B------:R-:W-:-:S03]  /*06a0*/  IMAD.WIDE R20, R9, 0x4, R22 ;  /* 0x0000000409147825 */ /* 0x000fc600078e0216 */
[----:B------:R2:W-:Y:S04]  /*06b0*/  STG.E desc[UR6][R12.64], R25 ;  /* 0x000000190c007986 */ /* 0x0005e8000c101906 */
[----:B------:R-:W3:Y:S04]  /*06c0*/  LDG.E R24, desc[UR6][R16.64+0x8] ;  /* 0x0000080610187981 */ /* 0x000ee8000c1e1900 */
[----:B------:R-:W3:Y:S01]  /*06d0*/  LDG.E R26, desc[UR6][R20.64] ;  /* 0x00000006141a7981 */ /* 0x000ee2000c1e1900 */
[----:B------:R-:W-:-:S04]  /*06e0*/  IMAD.WIDE R14, R9, 0x4, R20 ;  /* 0x00000004090e7825 */ /* 0x000fc800078e0214 */
[----:B---3--:R-:W-:-:S05]  /*06f0*/  IMAD R27, R24, R26, R25 ;  /* 0x0000001a181b7224 */ /* 0x008fca00078e0219 */
[----:B------:R2:W-:Y:S04]  /*0700*/  STG.E desc[UR6][R12.64], R27 ;  /* 0x0000001b0c007986 */ /* 0x0005e8000c101906 */
[----:B------:R-:W0:Y:S04]  /*0710*/  LDG.E R24, desc[UR6][R16.64+0xc] ;  /* 0x00000c0610187981 */ /* 0x000e28000c1e1900 */
[----:B------:R-:W0:Y:S01]  /*0720*/  LDG.E R14, desc[UR6][R14.64] ;  /* 0x000000060e0e7981 */ /* 0x000e22000c1e1900 */
[----:B------:R-:W-:Y:S01]  /*0730*/  IADD3 R8, PT, PT, R8, 0x4, RZ ;  /* 0x0000000408087810 */ /* 0x000fe20007ffe0ff */
[----:B0-----:R-:W-:-:S05]  /*0740*/  IMAD R19, R24, R14, R27 ;  /* 0x0000000e18137224 */ /* 0x001fca00078e021b */
[----:B------:R2:W-:Y:S02]  /*0750*/  STG.E desc[UR6][R12.64], R19 ;  /* 0x000000130c007986 */ /* 0x0005e4000c101906 */
.L_x_3:
[----:B------:R-:W-:Y:S05]  /*0760*/  @!P1 BRA `(.L_x_2) ;  /* 0x0000000000709947 */ /* 0x000fea0003800000 */
[----:B------:R-:W0:Y:S01]  /*0770*/  LDC.64 R16, c[0x0][0x380] ;  /* 0x0000e000ff107b82 */ /* 0x000e220000000a00 */
[----:B------:R-:W-:-:S07]  /*0780*/  ISETP.NE.AND P0, PT, R18, 0x1, PT ;  /* 0x000000011200780c */ /* 0x000fce0003f05270 */
[----:B------:R-:W3:Y:S06]  /*0790*/  LDC.64 R14, c[0x0][0x388] ;  /* 0x0000e200ff0e7b82 */ /* 0x000eec0000000a00 */
[----:B------:R-:W-:Y:S01]  /*07a0*/  @P0 IADD3 R21, PT, PT, R11, R8, RZ ;  /* 0x000000080b150210 */ /* 0x000fe20007ffe0ff */
[----:B------:R-:W-:Y:S01]  /*07b0*/  @P0 IMAD R23, R8, R9, R0 ;  /* 0x0000000908170224 */ /* 0x000fe200078e0200 */
[----:B-12---:R-:W1:Y:S03]  /*07c0*/  LDC.64 R24, c[0x0][0x388] ;  /* 0x0000e200ff187b82 */ /* 0x006e660000000a00 */
[----:B0-----:R-:W-:-:S05]  /*07d0*/  @P0 IMAD.WIDE R16, R21, 0x4, R16 ;  /* 0x0000000415100825 */ /* 0x001fca00078e0210 */
[----:B------:R-:W2:Y:S01]  /*07e0*/  @P0 LDG.E R18, desc[UR6][R16.64] ;  /* 0x0000000610120981 */ /* 0x000ea2000c1e1900 */
[----:B---3--:R-:W-:Y:S02]  /*07f0*/  @P0 IMAD.WIDE R14, R23, 0x4, R14 ;  /* 0x00000004170e0825 */ /* 0x008fe400078e020e */
[----:B------:R-:W0:Y:S03]  /*0800*/  LDC.64 R22, c[0x0][0x380] ;  /* 0x0000e000ff167b82 */ /* 0x000e260000000a00 */
[----:B------:R-:W2:Y:S01]  /*0810*/  @P0 LDG.E R20, desc[UR6][R14.64] ;  /* 0x000000060e140981 */ /* 0x000ea2000c1e1900 */
[----:B------:R-:W-:Y:S01]  /*0820*/  LOP3.LUT P1, RZ, R10, 0x1, RZ, 0xc0, !PT ;  /* 0x000000010aff7812 */ /* 0x000fe2000782c0ff */
[----:B--2--5:R-:W-:Y:S02]  /*0830*/  @P0 IMAD R27, R18, R20, R19 ;  /* 0x00000014121b0224 */ /* 0x024fe400078e0213 */
[----:B------:R-:W-:-:S03]  /*0840*/  @P0 IMAD.WIDE R20, R9, 0x4, R14 ;  /* 0x0000000409140825 */ /* 0x000fc600078e020e */
[----:B------:R3:W-:Y:S04]  /*0850*/  @P0 STG.E desc[UR6][R12.64], R27 ;  /* 0x0000001b0c000986 */ /* 0x0007e8000c101906 */
[----:B------:R-:W2:Y:S04]  /*0860*/  @P0 LDG.E R18, desc[UR6][R16.64+0x4] ;  /* 0x0000040610120981 */ /* 0x000ea8000c1e1900 */
[----:B------:R-:W2:Y:S01]  /*0870*/  @P0 LDG.E R20, desc[UR6][R20.64] ;  /* 0x0000000614140981 */ /* 0x000ea2000c1e1900 */
[----:B------:R-:W-:-:S04]  /*0880*/  @P0 IADD3 R8, PT, PT, R8, 0x2, RZ ;  /* 0x0000000208080810 */ /* 0x000fc80007ffe0ff */
[----:B------:R-:W-:Y:S01]  /*0890*/  @P1 IADD3 R11, PT, PT, R11, R8, RZ ;  /* 0x000000080b0b1210 */ /* 0x000fe20007ffe0ff */
[----:B------:R-:W-:-:S04]  /*08a0*/  @P1 IMAD R15, R8, R9, R0 ;  /* 0x00000009080f1224 */ /* 0x000fc800078e0200 */
[----:B0-----:R-:W-:-:S04]  /*08b0*/  @P1 IMAD.WIDE R22, R11, 0x4, R22 ;  /* 0x000000040b161825 */ /* 0x001fc800078e0216 */
[----:B-1----:R-:W-:-:S04]  /*08c0*/  @P1 IMAD.WIDE R24, R15, 0x4, R24 ;  /* 0x000000040f181825 */ /* 0x002fc800078e0218 */
[----:B--2---:R-:W-:-:S05]  /*08d0*/  @P0 IMAD R19, R18, R20, R27 ;  /* 0x0000001412130224 */ /* 0x004fca00078e021b */
[----:B------:R3:W-:Y:S04]  /*08e0*/  @P0 STG.E desc[UR6][R12.64], R19 ;  /* 0x000000130c000986 */ /* 0x0007e8000c101906 */
[----:B------:R-:W2:Y:S04]  /*08f0*/  @P1 LDG.E R22, desc[UR6][R22.64] ;  /* 0x0000000616161981 */ /* 0x000ea8000c1e1900 */
[----:B------:R-:W2:Y:S02]  /*0900*/  @P1 LDG.E R24, desc[UR6][R24.64] ;  /* 0x0000000618181981 */ /* 0x000ea4000c1e1900 */
[----:B--2---:R-:W-:-:S05]  /*0910*/  @P1 IMAD R11, R22, R24, R19 ;  /* 0x00000018160b1224 */ /* 0x004fca00078e0213 */
[----:B------:R3:W-:Y:S02]  /*0920*/  @P1 STG.E desc[UR6][R12.64], R11 ;  /* 0x0000000b0c001986 */ /* 0x0007e4000c101906 */
.L_x_2:
[----:B------:R-:W0:Y:S01]  /*0930*/  LDCU UR4, c[0x0][0x398] ;  /* 0x00007300ff0477ac */ /* 0x000e220008000800 */
[----:B------:R-:W-:Y:S02]  /*0940*/  IADD3 R0, PT, PT, R7, R0, RZ ;  /* 0x0000000007007210 */ /* 0x000fe40007ffe0ff */
[----:B------:R-:W-:Y:S02]  /*0950*/  IADD3 R3, PT, PT, R6, R3, RZ ;  /* 0x0000000306037210 */ /* 0x000fe40007ffe0ff */
[----:B------:R-:W-:Y:S02]  /*0960*/  ISETP.LT.AND P1, PT, R0, R9, PT ;  /* 0x000000090000720c */ /* 0x000fe40003f21270 */
[----:B0-----:R-:W-:-:S13]  /*0970*/  ISETP.GE.AND P0, PT, R3, UR4, PT ;  /* 0x0000000403007c0c */ /* 0x001fda000bf06270 */
[----:B------:R-:W-:Y:S05]  /*0980*/  @!P0 BRA P1, `(.L_x_4) ;  /* 0xfffffff400fc8947 */ /* 0x000fea000083ffff */
[----:B------:R-:W-:Y:S05]  /*0990*/  EXIT ;  /* 0x000000000000794d */ /* 0x000fea0003800000 */
.L_x_5:
[----:B------:R-:W-:-:S00]  /*09a0*/  BRA `(.L_x_5) ;  /* 0xfffffffc00fc7947 */ /* 0x000fc0000383ffff */
[----:B------:R-:W-:-:S00]  /*09b0*/  NOP ;  /* 0x0000000000007918 */ /* 0x000fc00000000000 */
        /* <DEDUP_REMOVED lines=12> */
.L_x_6:


//--------------------- .nv.shared.reserved.0     --------------------------
	.section	.nv.shared.reserved.0,"aw",@nobits
	.weak		__nv_reservedSMEM_offset_0_alias
	.size		__nv_reservedSMEM_offset_0_alias, 0, 64
	.other		__nv_reservedSMEM_offset_0_alias,@"STO_CUDA_RESERVED_SHARED STV_DEFAULT"
__nv_reservedSMEM_offset_0_alias:
	.zero		0
	.zero		64


//--------------------- .nv.constant0._Z7gemmGPUPiS_S_iii --------------------------
	.section	.nv.constant0._Z7gemmGPUPiS_S_iii,"a",@progbits
	.sectionflags	@""
	.align	4
.nv.constant0._Z7gemmGPUPiS_S_iii:
	.zero		932


//--------------------- SYMBOLS --------------------------

	.type		.nv.reservedSmem.offset0,@object
	.size		.nv.reservedSmem.offset0,0x4
